//
// Generated by NVIDIA NVVM Compiler
//
// Compiler Build ID: CL-36424714
// Cuda compilation tools, release 13.0, V13.0.88
// Based on NVVM 20.0.0
//

.version 9.0
.target sm_100
.address_size 64

	// .globl	resize

.visible .entry resize(
	.param .u64 .ptr .align 1 resize_param_0,
	.param .u32 resize_param_1,
	.param .u32 resize_param_2,
	.param .u32 resize_param_3,
	.param .u64 .ptr .align 1 resize_param_4,
	.param .u32 resize_param_5,
	.param .u32 resize_param_6,
	.param .u32 resize_param_7,
	.param .u32 resize_param_8,
	.param .u32 resize_param_9,
	.param .u32 resize_param_10
)
{
	.reg .pred 	%p<59>;
	.reg .b32 	%r<67>;
	.reg .b32 	%f<151>;
	.reg .b64 	%rd<15>;

	ld.param.u64 	%rd5, [resize_param_0];
	ld.param.u32 	%r32, [resize_param_2];
	ld.param.u32 	%r26, [resize_param_3];
	ld.param.u64 	%rd6, [resize_param_4];
	ld.param.u32 	%r27, [resize_param_6];
	ld.param.u32 	%r28, [resize_param_7];
	ld.param.u32 	%r29, [resize_param_8];
	ld.param.u32 	%r30, [resize_param_9];
	ld.param.u32 	%r31, [resize_param_10];
	cvta.to.global.u64 	%rd1, %rd6;
	mov.u32 	%r33, %ctaid.y;
	mov.u32 	%r34, %ntid.y;
	mov.u32 	%r35, %tid.y;
	mad.lo.s32 	%r1, %r33, %r34, %r35;
	mov.u32 	%r36, %ctaid.x;
	mov.u32 	%r37, %ntid.x;
	mov.u32 	%r38, %tid.x;
	mad.lo.s32 	%r2, %r36, %r37, %r38;
	setp.ge.s32 	%p1, %r1, %r32;
	setp.ge.s32 	%p2, %r2, %r26;
	or.pred  	%p3, %p1, %p2;
	mov.f32 	%f107, 0f00000000;
	mov.f32 	%f108, 0f00000000;
	@%p3 bra 	$L__BB0_46;
	setp.lt.s32 	%p4, %r30, 1;
	@%p4 bra 	$L__BB0_45;
	setp.lt.s32 	%p5, %r31, 1;
	mul.lo.s32 	%r3, %r31, %r2;
	@%p5 bra 	$L__BB0_45;
	and.b32  	%r4, %r31, 7;
	add.s32 	%r5, %r4, -1;
	and.b32  	%r6, %r31, 3;
	and.b32  	%r7, %r31, 2147483640;
	and.b32  	%r8, %r31, 1;
	mul.lo.s32 	%r9, %r29, %r27;
	mul.lo.s32 	%r10, %r30, %r1;
	mov.f32 	%f108, 0f00000000;
	mov.b32 	%r62, 0;
	mov.f32 	%f107, %f108;
$L__BB0_4:
	setp.lt.u32 	%p6, %r31, 8;
	add.s32 	%r12, %r62, %r10;
	add.s32 	%r41, %r12, %r9;
	mul.lo.s32 	%r13, %r41, %r28;
	mov.b32 	%r65, 0;
	@%p6 bra 	$L__BB0_23;
	mov.b32 	%r63, 0;
$L__BB0_6:
	.pragma "nounroll";
	setp.ge.s32 	%p7, %r12, %r27;
	add.s32 	%r15, %r63, %r3;
	setp.ge.s32 	%p8, %r15, %r28;
	add.s32 	%r43, %r15, %r13;
	mul.wide.s32 	%rd7, %r43, 4;
	add.s64 	%rd2, %rd1, %rd7;
	or.pred  	%p9, %p7, %p8;
	@%p9 bra 	$L__BB0_8;
	ld.global.nc.f32 	%f83, [%rd2];
	add.f32 	%f107, %f107, %f83;
	add.f32 	%f108, %f108, 0f3F800000;
$L__BB0_8:
	add.s32 	%r44, %r15, 1;
	setp.ge.s32 	%p11, %r44, %r28;
	or.pred  	%p12, %p7, %p11;
	@%p12 bra 	$L__BB0_10;
	ld.global.nc.f32 	%f84, [%rd2+4];
	add.f32 	%f107, %f107, %f84;
	add.f32 	%f108, %f108, 0f3F800000;
$L__BB0_10:
	add.s32 	%r45, %r15, 2;
	setp.ge.s32 	%p14, %r45, %r28;
	or.pred  	%p15, %p7, %p14;
	@%p15 bra 	$L__BB0_12;
	ld.global.nc.f32 	%f85, [%rd2+8];
	add.f32 	%f107, %f107, %f85;
	add.f32 	%f108, %f108, 0f3F800000;
$L__BB0_12:
	add.s32 	%r46, %r15, 3;
	setp.ge.s32 	%p17, %r46, %r28;
	or.pred  	%p18, %p7, %p17;
	@%p18 bra 	$L__BB0_14;
	ld.global.nc.f32 	%f86, [%rd2+12];
	add.f32 	%f107, %f107, %f86;
	add.f32 	%f108, %f108, 0f3F800000;
$L__BB0_14:
	add.s32 	%r47, %r15, 4;
	setp.ge.s32 	%p20, %r47, %r28;
	or.pred  	%p21, %p7, %p20;
	@%p21 bra 	$L__BB0_16;
	ld.global.nc.f32 	%f87, [%rd2+16];
	add.f32 	%f107, %f107, %f87;
	add.f32 	%f108, %f108, 0f3F800000;
$L__BB0_16:
	add.s32 	%r48, %r15, 5;
	setp.ge.s32 	%p23, %r48, %r28;
	or.pred  	%p24, %p7, %p23;
	@%p24 bra 	$L__BB0_18;
	ld.global.nc.f32 	%f88, [%rd2+20];
	add.f32 	%f107, %f107, %f88;
	add.f32 	%f108, %f108, 0f3F800000;
$L__BB0_18:
	add.s32 	%r49, %r15, 6;
	setp.ge.s32 	%p26, %r49, %r28;
	or.pred  	%p27, %p7, %p26;
	@%p27 bra 	$L__BB0_20;
	ld.global.nc.f32 	%f89, [%rd2+24];
	add.f32 	%f107, %f107, %f89;
	add.f32 	%f108, %f108, 0f3F800000;
$L__BB0_20:
	add.s32 	%r50, %r15, 7;
	setp.ge.s32 	%p29, %r50, %r28;
	or.pred  	%p30, %p7, %p29;
	@%p30 bra 	$L__BB0_22;
	ld.global.nc.f32 	%f90, [%rd2+28];
	add.f32 	%f107, %f107, %f90;
	add.f32 	%f108, %f108, 0f3F800000;
$L__BB0_22:
	add.s32 	%r63, %r63, 8;
	setp.ne.s32 	%p31, %r63, %r7;
	mov.u32 	%r65, %r7;
	@%p31 bra 	$L__BB0_6;
$L__BB0_23:
	setp.eq.s32 	%p32, %r4, 0;
	@%p32 bra 	$L__BB0_44;
	setp.lt.u32 	%p33, %r5, 3;
	@%p33 bra 	$L__BB0_34;
	setp.ge.s32 	%p34, %r12, %r27;
	add.s32 	%r18, %r65, %r3;
	setp.ge.s32 	%p35, %r18, %r28;
	add.s32 	%r52, %r18, %r13;
	mul.wide.s32 	%rd8, %r52, 4;
	add.s64 	%rd3, %rd1, %rd8;
	or.pred  	%p36, %p34, %p35;
	@%p36 bra 	$L__BB0_27;
	ld.global.nc.f32 	%f92, [%rd3];
	add.f32 	%f107, %f107, %f92;
	add.f32 	%f108, %f108, 0f3F800000;
$L__BB0_27:
	add.s32 	%r53, %r18, 1;
	setp.ge.s32 	%p38, %r53, %r28;
	or.pred  	%p39, %p34, %p38;
	@%p39 bra 	$L__BB0_29;
	ld.global.nc.f32 	%f93, [%rd3+4];
	add.f32 	%f107, %f107, %f93;
	add.f32 	%f108, %f108, 0f3F800000;
$L__BB0_29:
	add.s32 	%r54, %r18, 2;
	setp.ge.s32 	%p41, %r54, %r28;
	or.pred  	%p42, %p34, %p41;
	@%p42 bra 	$L__BB0_31;
	ld.global.nc.f32 	%f94, [%rd3+8];
	add.f32 	%f107, %f107, %f94;
	add.f32 	%f108, %f108, 0f3F800000;
$L__BB0_31:
	add.s32 	%r55, %r18, 3;
	setp.ge.s32 	%p44, %r55, %r28;
	or.pred  	%p45, %p34, %p44;
	@%p45 bra 	$L__BB0_33;
	ld.global.nc.f32 	%f95, [%rd3+12];
	add.f32 	%f107, %f107, %f95;
	add.f32 	%f108, %f108, 0f3F800000;
$L__BB0_33:
	add.s32 	%r65, %r65, 4;
$L__BB0_34:
	setp.eq.s32 	%p46, %r6, 0;
	@%p46 bra 	$L__BB0_44;
	setp.eq.s32 	%p47, %r6, 1;
	@%p47 bra 	$L__BB0_41;
	setp.ge.s32 	%p48, %r12, %r27;
	add.s32 	%r21, %r65, %r3;
	setp.ge.s32 	%p49, %r21, %r28;
	add.s32 	%r57, %r21, %r13;
	mul.wide.s32 	%rd9, %r57, 4;
	add.s64 	%rd4, %rd1, %rd9;
	or.pred  	%p50, %p48, %p49;
	@%p50 bra 	$L__BB0_38;
	ld.global.nc.f32 	%f97, [%rd4];
	add.f32 	%f107, %f107, %f97;
	add.f32 	%f108, %f108, 0f3F800000;
$L__BB0_38:
	add.s32 	%r58, %r21, 1;
	setp.ge.s32 	%p52, %r58, %r28;
	or.pred  	%p53, %p48, %p52;
	@%p53 bra 	$L__BB0_40;
	ld.global.nc.f32 	%f98, [%rd4+4];
	add.f32 	%f107, %f107, %f98;
	add.f32 	%f108, %f108, 0f3F800000;
$L__BB0_40:
	add.s32 	%r65, %r65, 2;
$L__BB0_41:
	setp.eq.s32 	%p54, %r8, 0;
	@%p54 bra 	$L__BB0_44;
	setp.ge.s32 	%p55, %r12, %r27;
	add.s32 	%r24, %r65, %r3;
	setp.ge.s32 	%p56, %r24, %r28;
	or.pred  	%p57, %p55, %p56;
	@%p57 bra 	$L__BB0_44;
	add.s32 	%r60, %r24, %r13;
	mul.wide.s32 	%rd10, %r60, 4;
	add.s64 	%rd11, %rd1, %rd10;
	ld.global.nc.f32 	%f99, [%rd11];
	add.f32 	%f107, %f107, %f99;
	add.f32 	%f108, %f108, 0f3F800000;
$L__BB0_44:
	add.s32 	%r62, %r62, 1;
	setp.ne.s32 	%p58, %r62, %r30;
	@%p58 bra 	$L__BB0_4;
$L__BB0_45:
	div.rn.f32 	%f100, %f107, %f108;
	mad.lo.s32 	%r61, %r26, %r1, %r2;
	cvta.to.global.u64 	%rd12, %rd5;
	mul.wide.s32 	%rd13, %r61, 4;
	add.s64 	%rd14, %rd12, %rd13;
	st.global.f32 	[%rd14], %f100;
$L__BB0_46:
	ret;

}


// ===== COMPILED SASS (sm_100) =====

	.target	sm_100

	.elftype	@"ET_EXEC"


//--------------------- .note.nv.tkinfo           --------------------------
	.section	.note.nv.tkinfo,"",@"SHT_NOTE"
	.sectionflags	@"SHF_NOTE_NV_TKINFO"
	.tkinfo
        /*0018*/ 	.word	0x00000002
        /*0030*/ 	.string	""
        /*0030*/ 	.string	"ptxas"
        /*0030*/ 	.string	"Cuda compilation tools, release 13.0, V13.0.88"
        /*0030*/ 	.string	"Build cuda_13.0.r13.0/compiler.36424714_0"
        /*0030*/ 	.string	"-arch sm_100 -m 64 "



//--------------------- .note.nv.cuinfo           --------------------------
	.section	.note.nv.cuinfo,"",@"SHT_NOTE"
	.sectionflags	@"SHF_NOTE_NV_CUINFO"
        /*0018*/ 	.short	0x0002
        /*001a*/ 	.short	0x0064
        /*001c*/ 	.short	0x0082
	.zero		2


//--------------------- .nv.info                  --------------------------
	.section	.nv.info,"",@"SHT_CUDA_INFO"
	.align	4


	//----- nvinfo : EIATTR_REGCOUNT
	.align		4
        /*0000*/ 	.byte	0x04, 0x2f
        /*0002*/ 	.short	(.L_1 - .L_0)
	.align		4
.L_0:
        /*0004*/ 	.word	index@(resize)
        /*0008*/ 	.word	0x00000018


	//----- nvinfo : EIATTR_FRAME_SIZE
	.align		4
.L_1:
        /*000c*/ 	.byte	0x04, 0x11
        /*000e*/ 	.short	(.L_3 - .L_2)
	.align		4
.L_2:
        /*0010*/ 	.word	index@($__internal_0_$__cuda_sm3x_div_rn_noftz_f32_slowpath)
        /*0014*/ 	.word	0x00000000


	//----- nvinfo : EIATTR_FRAME_SIZE
	.align		4
.L_3:
        /*0018*/ 	.byte	0x04, 0x11
        /*001a*/ 	.short	(.L_5 - .L_4)
	.align		4
.L_4:
        /*001c*/ 	.word	index@(resize)
        /*0020*/ 	.word	0x00000000


	//----- nvinfo : EIATTR_MIN_STACK_SIZE
	.align		4
.L_5:
        /*0024*/ 	.byte	0x04, 0x12
        /*0026*/ 	.short	(.L_7 - .L_6)
	.align		4
.L_6:
        /*0028*/ 	.word	index@(resize)
        /*002c*/ 	.word	0x00000000
.L_7:


//--------------------- .nv.compat                --------------------------
	.section	.nv.compat,"",@"SHT_CUDA_COMPAT_INFO"
	.align	4
        /*0000*/ 	.byte	0x02, 0x09, 0x00, 0x00, 0x02, 0x02, 0x01, 0x00, 0x02, 0x05, 0x05, 0x00, 0x03, 0x07, 0x01, 0x01
        /*0010*/ 	.byte	0x02, 0x03, 0x00, 0x00, 0x02, 0x06, 0x01, 0x00, 0x04, 0x0b, 0x08, 0x00, 0x01, 0x00, 0x00, 0x00
        /*0020*/ 	.byte	0x00, 0x00, 0x00, 0x00


//--------------------- .nv.info.resize           --------------------------
	.section	.nv.info.resize,"",@"SHT_CUDA_INFO"
	.sectionflags	@""
	.align	4


	//----- nvinfo : EIATTR_CUDA_API_VERSION
	.align		4
        /*0000*/ 	.byte	0x04, 0x37
        /*0002*/ 	.short	(.L_9 - .L_8)
.L_8:
        /*0004*/ 	.word	0x00000082


	//----- nvinfo : EIATTR_KPARAM_INFO
	.align		4
.L_9:
        /*0008*/ 	.byte	0x04, 0x17
        /*000a*/ 	.short	(.L_11 - .L_10)
.L_10:
        /*000c*/ 	.word	0x00000000
        /*0010*/ 	.short	0x000a
        /*0012*/ 	.short	0x0034
        /*0014*/ 	.byte	0x00, 0xf0, 0x11, 0x00


	//----- nvinfo : EIATTR_KPARAM_INFO
	.align		4
.L_11:
        /*0018*/ 	.byte	0x04, 0x17
        /*001a*/ 	.short	(.L_13 - .L_12)
.L_12:
        /*001c*/ 	.word	0x00000000
        /*0020*/ 	.short	0x0009
        /*0022*/ 	.short	0x0030
        /*0024*/ 	.byte	0x00, 0xf0, 0x11, 0x00


	//----- nvinfo : EIATTR_KPARAM_INFO
	.align		4
.L_13:
        /*0028*/ 	.byte	0x04, 0x17
        /*002a*/ 	.short	(.L_15 - .L_14)
.L_14:
        /*002c*/ 	.word	0x00000000
        /*0030*/ 	.short	0x0008
        /*0032*/ 	.short	0x002c
        /*0034*/ 	.byte	0x00, 0xf0, 0x11, 0x00


	//----- nvinfo : EIATTR_KPARAM_INFO
	.align		4
.L_15:
        /*0038*/ 	.byte	0x04, 0x17
        /*003a*/ 	.short	(.L_17 - .L_16)
.L_16:
        /*003c*/ 	.word	0x00000000
        /*0040*/ 	.short	0x0007
        /*0042*/ 	.short	0x0028
        /*0044*/ 	.byte	0x00, 0xf0, 0x11, 0x00


	//----- nvinfo : EIATTR_KPARAM_INFO
	.align		4
.L_17:
        /*0048*/ 	.byte	0x04, 0x17
        /*004a*/ 	.short	(.L_19 - .L_18)
.L_18:
        /*004c*/ 	.word	0x00000000
        /*0050*/ 	.short	0x0006
        /*0052*/ 	.short	0x0024
        /*0054*/ 	.byte	0x00, 0xf0, 0x11, 0x00


	//----- nvinfo : EIATTR_KPARAM_INFO
	.align		4
.L_19:
        /*0058*/ 	.byte	0x04, 0x17
        /*005a*/ 	.short	(.L_21 - .L_20)
.L_20:
        /*005c*/ 	.word	0x00000000
        /*0060*/ 	.short	0x0005
        /*0062*/ 	.short	0x0020
        /*0064*/ 	.byte	0x00, 0xf0, 0x11, 0x00


	//----- nvinfo : EIATTR_KPARAM_INFO
	.align		4
.L_21:
        /*0068*/ 	.byte	0x04, 0x17
        /*006a*/ 	.short	(.L_23 - .L_22)
.L_22:
        /*006c*/ 	.word	0x00000000
        /*0070*/ 	.short	0x0004
        /*0072*/ 	.short	0x0018
        /*0074*/ 	.byte	0x00, 0xf5, 0x21, 0x00


	//----- nvinfo : EIATTR_KPARAM_INFO
	.align		4
.L_23:
        /*0078*/ 	.byte	0x04, 0x17
        /*007a*/ 	.short	(.L_25 - .L_24)
.L_24:
        /*007c*/ 	.word	0x00000000
        /*0080*/ 	.short	0x0003
        /*0082*/ 	.short	0x0010
        /*0084*/ 	.byte	0x00, 0xf0, 0x11, 0x00


	//----- nvinfo : EIATTR_KPARAM_INFO
	.align		4
.L_25:
        /*0088*/ 	.byte	0x04, 0x17
        /*008a*/ 	.short	(.L_27 - .L_26)
.L_26:
        /*008c*/ 	.word	0x00000000
        /*0090*/ 	.short	0x0002
        /*0092*/ 	.short	0x000c
        /*0094*/ 	.byte	0x00, 0xf0, 0x11, 0x00


	//----- nvinfo : EIATTR_KPARAM_INFO
	.align		4
.L_27:
        /*0098*/ 	.byte	0x04, 0x17
        /*009a*/ 	.short	(.L_29 - .L_28)
.L_28:
        /*009c*/ 	.word	0x00000000
        /*00a0*/ 	.short	0x0001
        /*00a2*/ 	.short	0x0008
        /*00a4*/ 	.byte	0x00, 0xf0, 0x11, 0x00


	//----- nvinfo : EIATTR_KPARAM_INFO
	.align		4
.L_29:
        /*00a8*/ 	.byte	0x04, 0x17
        /*00aa*/ 	.short	(.L_31 - .L_30)
.L_30:
        /*00ac*/ 	.word	0x00000000
        /*00b0*/ 	.short	0x0000
        /*00b2*/ 	.short	0x0000
        /*00b4*/ 	.byte	0x00, 0xf5, 0x21, 0x00


	//----- nvinfo : EIATTR_SPARSE_MMA_MASK
	.align		4
.L_31:
        /*00b8*/ 	.byte	0x03, 0x50
        /*00ba*/ 	.short	0x0000


	//----- nvinfo : EIATTR_MAXREG_COUNT
	.align		4
        /*00bc*/ 	.byte	0x03, 0x1b
        /*00be*/ 	.short	0x00ff


	//----- nvinfo : EIATTR_MERCURY_ISA_VERSION
	.align		4
        /*00c0*/ 	.byte	0x03, 0x5f
        /*00c2*/ 	.short	0x0101


	//----- nvinfo : EIATTR_VRC_CTA_INIT_COUNT
	.align		4
        /*00c4*/ 	.byte	0x02, 0x4a
	.zero		1
	.zero		1


	//----- nvinfo : EIATTR_EXIT_INSTR_OFFSETS
	.align		4
        /*00c8*/ 	.byte	0x04, 0x1c
        /*00ca*/ 	.short	(.L_33 - .L_32)


	//   ....[0]....
.L_32:
        /*00cc*/ 	.word	0x000000d0


	//   ....[1]....
        /*00d0*/ 	.word	0x00000b10


	//----- nvinfo : EIATTR_CRS_STACK_SIZE
	.align		4
.L_33:
        /*00d4*/ 	.byte	0x04, 0x1e
        /*00d6*/ 	.short	(.L_35 - .L_34)
.L_34:
        /*00d8*/ 	.word	0x00000000


	//----- nvinfo : EIATTR_CBANK_PARAM_SIZE
	.align		4
.L_35:
        /*00dc*/ 	.byte	0x03, 0x19
        /*00de*/ 	.short	0x0038


	//----- nvinfo : EIATTR_PARAM_CBANK
	.align		4
        /*00e0*/ 	.byte	0x04, 0x0a
        /*00e2*/ 	.short	(.L_37 - .L_36)
	.align		4
.L_36:
        /*00e4*/ 	.word	index@(.nv.constant0.resize)
        /*00e8*/ 	.short	0x0380
        /*00ea*/ 	.short	0x0038


	//----- nvinfo : EIATTR_SW_WAR
	.align		4
.L_37:
        /*00ec*/ 	.byte	0x04, 0x36
        /*00ee*/ 	.short	(.L_39 - .L_38)
.L_38:
        /*00f0*/ 	.word	0x00000008
.L_39:


//--------------------- .nv.callgraph             --------------------------
	.section	.nv.callgraph,"",@"SHT_CUDA_CALLGRAPH"
	.align	4
	.sectionentsize	8
	.align		4
        /*0000*/ 	.word	0x00000000
	.align		4
        /*0004*/ 	.word	0xffffffff
	.align		4
        /*0008*/ 	.word	0x00000000
	.align		4
        /*000c*/ 	.word	0xfffffffe
	.align		4
        /*0010*/ 	.word	0x00000000
	.align		4
        /*0014*/ 	.word	0xfffffffd
	.align		4
        /*0018*/ 	.word	0x00000000
	.align		4
        /*001c*/ 	.word	0xfffffffc


//--------------------- .text.resize              --------------------------
	.section	.text.resize,"ax",@progbits
	.align	128
        .global         resize
        .type           resize,@function
        .size           resize,(.L_x_22 - resize)
        .other          resize,@"STO_CUDA_ENTRY STV_DEFAULT"
resize:
.text.resize:
[----:B------:R-:W-:Y:S01]  /*0000*/  LDC R1, c[0x0][0x37c] ;  /* 0x0000df00ff017b82 */ /* 0x000fe20000000800 */
[----:B------:R-:W0:Y:S07]  /*0010*/  S2R R3, SR_TID.X ;  /* 0x0000000000037919 */ /* 0x000e2e0000002100 */
[----:B------:R-:W1:Y:S01]  /*0020*/  LDC R5, c[0x0][0x364] ;  /* 0x0000d900ff057b82 */ /* 0x000e620000000800 */
[----:B------:R-:W2:Y:S01]  /*0030*/  LDCU UR6, c[0x0][0x390] ;  /* 0x00007200ff0677ac */ /* 0x000ea20008000800 */
[----:B------:R-:W1:Y:S01]  /*0040*/  S2R R0, SR_TID.Y ;  /* 0x0000000000007919 */ /* 0x000e620000002200 */
[----:B------:R-:W3:Y:S05]  /*0050*/  LDCU UR7, c[0x0][0x38c] ;  /* 0x00007180ff0777ac */ /* 0x000eea0008000800 */
[----:B------:R-:W0:Y:S08]  /*0060*/  S2UR UR5, SR_CTAID.X ;  /* 0x00000000000579c3 */ /* 0x000e300000002500 */
[----:B------:R-:W0:Y:S08]  /*0070*/  LDC R2, c[0x0][0x360] ;  /* 0x0000d800ff027b82 */ /* 0x000e300000000800 */
[----:B------:R-:W1:Y:S01]  /*0080*/  S2UR UR4, SR_CTAID.Y ;  /* 0x00000000000479c3 */ /* 0x000e620000002600 */
[----:B0-----:R-:W-:-:S05]  /*0090*/  IMAD R2, R2, UR5, R3 ;  /* 0x0000000502027c24 */ /* 0x001fca000f8e0203 */
[----:B--2---:R-:W-:Y:S01]  /*00a0*/  ISETP.GE.AND P0, PT, R2, UR6, PT ;  /* 0x0000000602007c0c */ /* 0x004fe2000bf06270 */
[----:B-1----:R-:W-:-:S05]  /*00b0*/  IMAD R5, R5, UR4, R0 ;  /* 0x0000000405057c24 */ /* 0x002fca000f8e0200 */
[----:B---3--:R-:W-:-:S13]  /*00c0*/  ISETP.GE.OR P0, PT, R5, UR7, P0 ;  /* 0x0000000705007c0c */ /* 0x008fda0008706670 */
[----:B------:R-:W-:Y:S05]  /*00d0*/  @P0 EXIT ;  /* 0x000000000000094d */ /* 0x000fea0003800000 */
[----:B------:R-:W0:Y:S01]  /*00e0*/  LDCU.64 UR4, c[0x0][0x3b0] ;  /* 0x00007600ff0477ac */ /* 0x000e220008000a00 */
[----:B------:R-:W-:Y:S02]  /*00f0*/  IMAD.MOV.U32 R4, RZ, RZ, RZ ;  /* 0x000000ffff047224 */ /* 0x000fe400078e00ff */
[----:B------:R-:W-:Y:S01]  /*0100*/  IMAD.MOV.U32 R3, RZ, RZ, RZ ;  /* 0x000000ffff037224 */ /* 0x000fe200078e00ff */
[----:B------:R-:W1:Y:S01]  /*0110*/  LDCU.64 UR10, c[0x0][0x358] ;  /* 0x00006b00ff0a77ac */ /* 0x000e620008000a00 */
[----:B0-----:R-:W-:-:S04]  /*0120*/  UISETP.GE.AND UP0, UPT, UR5, 0x1, UPT ;  /* 0x000000010500788c */ /* 0x001fc8000bf06270 */
[----:B------:R-:W-:-:S09]  /*0130*/  UISETP.LT.OR UP0, UPT, UR4, 0x1, !UP0 ;  /* 0x000000010400788c */ /* 0x000fd2000c701670 */
[----:B-1----:R-:W-:Y:S05]  /*0140*/  BRA.U UP0, `(.L_x_0) ;  /* 0x0000000900247547 */ /* 0x002fea000b800000 */
[----:B------:R-:W-:Y:S01]  /*0150*/  ULOP3.LUT UR7, UR5, 0x7, URZ, 0xc0, !UPT ;  /* 0x0000000705077892 */ /* 0x000fe2000f8ec0ff */
[----:B------:R-:W-:Y:S02]  /*0160*/  HFMA2 R3, -RZ, RZ, 0, 0 ;  /* 0x00000000ff037431 */ /* 0x000fe400000001ff */
[----:B------:R-:W-:Y:S01]  /*0170*/  IMAD.MOV.U32 R4, RZ, RZ, RZ ;  /* 0x000000ffff047224 */ /* 0x000fe200078e00ff */
[----:B------:R-:W-:Y:S02]  /*0180*/  ULOP3.LUT UR8, UR5, 0x3, URZ, 0xc0, !UPT ;  /* 0x0000000305087892 */ /* 0x000fe4000f8ec0ff */
[----:B------:R-:W-:Y:S02]  /*0190*/  UIADD3 UR4, UPT, UPT, UR7, -0x1, URZ ;  /* 0xffffffff07047890 */ /* 0x000fe4000fffe0ff */
[----:B------:R-:W-:Y:S02]  /*01a0*/  ULOP3.LUT UR6, UR5, 0x7ffffff8, URZ, 0xc0, !UPT ;  /* 0x7ffffff805067892 */ /* 0x000fe4000f8ec0ff */
[----:B------:R-:W-:-:S03]  /*01b0*/  UISETP.GE.U32.AND UP0, UPT, UR4, 0x3, UPT ;  /* 0x000000030400788c */ /* 0x000fc6000bf06070 */
[----:B------:R-:W-:-:S08]  /*01c0*/  UMOV UR4, URZ ;  /* 0x000000ff00047c82 */ /* 0x000fd00008000000 */
.L_x_7:
[----:B------:R-:W0:Y:S01]  /*01d0*/  LDC.64 R6, c[0x0][0x3b0] ;  /* 0x0000ec00ff067b82 */ /* 0x000e220000000a00 */
[----:B------:R-:W1:Y:S07]  /*01e0*/  LDCU UR5, c[0x0][0x3ac] ;  /* 0x00007580ff0577ac */ /* 0x000e6e0008000800 */
[----:B------:R-:W1:Y:S01]  /*01f0*/  LDC R11, c[0x0][0x3a4] ;  /* 0x0000e900ff0b7b82 */ /* 0x000e620000000800 */
[----:B0-----:R-:W-:Y:S01]  /*0200*/  ISETP.GE.U32.AND P0, PT, R7, 0x8, PT ;  /* 0x000000080700780c */ /* 0x001fe20003f06070 */
[----:B------:R-:W-:Y:S01]  /*0210*/  IMAD R12, R5, R6, UR4 ;  /* 0x00000004050c7e24 */ /* 0x000fe2000f8e0206 */
[----:B------:R-:W-:-:S03]  /*0220*/  UIADD3 UR4, UPT, UPT, UR4, 0x1, URZ ;  /* 0x0000000104047890 */ /* 0x000fc6000fffe0ff */
[----:B-1----:R-:W-:Y:S01]  /*0230*/  IMAD R0, R11, UR5, R12 ;  /* 0x000000050b007c24 */ /* 0x002fe2000f8e020c */
[----:B------:R-:W-:Y:S02]  /*0240*/  UMOV UR5, URZ ;  /* 0x000000ff00057c82 */ /* 0x000fe40008000000 */
[----:B------:R-:W-:-:S05]  /*0250*/  ISETP.NE.AND P1, PT, R6, UR4, PT ;  /* 0x0000000406007c0c */ /* 0x000fca000bf25270 */
[----:B------:R-:W-:Y:S08]  /*0260*/  @!P0 BRA `(.L_x_1) ;  /* 0x0000000000cc8947 */ /* 0x000ff00003800000 */
[----:B------:R-:W0:Y:S01]  /*0270*/  LDC R7, c[0x0][0x3b4] ;  /* 0x0000ed00ff077b82 */ /* 0x000e220000000800 */
[----:B------:R-:W-:Y:S01]  /*0280*/  ISETP.GE.AND P0, PT, R12, R11, PT ;  /* 0x0000000b0c00720c */ /* 0x000fe20003f06270 */
[----:B------:R-:W1:Y:S01]  /*0290*/  LDCU UR9, c[0x0][0x3a8] ;  /* 0x00007500ff0977ac */ /* 0x000e620008000800 */
[----:B------:R-:W-:-:S05]  /*02a0*/  UMOV UR5, URZ ;  /* 0x000000ff00057c82 */ /* 0x000fca0008000000 */
[----:B------:R-:W2:Y:S06]  /*02b0*/  LDC.64 R8, c[0x0][0x398] ;  /* 0x0000e600ff087b82 */ /* 0x000eac0000000a00 */
.L_x_2:
[----:B0-----:R-:W-:-:S04]  /*02c0*/  IMAD R19, R2, R7, UR5 ;  /* 0x0000000502137e24 */ /* 0x001fc8000f8e0207 */
[C---:B------:R-:W-:Y:S01]  /*02d0*/  VIADD R6, R19.reuse, 0x1 ;  /* 0x0000000113067836 */ /* 0x040fe20000000000 */
[----:B-1----:R-:W-:Y:S01]  /*02e0*/  ISETP.GE.OR P3, PT, R19, UR9, P0 ;  /* 0x0000000913007c0c */ /* 0x002fe20008766670 */
[----:B------:R-:W-:-:S03]  /*02f0*/  IMAD R11, R0, UR9, R19 ;  /* 0x00000009000b7c24 */ /* 0x000fc6000f8e0213 */
[----:B------:R-:W-:Y:S01]  /*0300*/  ISETP.GE.OR P6, PT, R6, UR9, P0 ;  /* 0x0000000906007c0c */ /* 0x000fe200087c6670 */
[----:B--2---:R-:W-:Y:S01]  /*0310*/  IMAD.WIDE R10, R11, 0x4, R8 ;  /* 0x000000040b0a7825 */ /* 0x004fe200078e0208 */
[----:B------:R-:W-:-:S04]  /*0320*/  IADD3 R6, PT, PT, R19, 0x2, RZ ;  /* 0x0000000213067810 */ /* 0x000fc80007ffe0ff */
[----:B------:R-:W-:-:S03]  /*0330*/  ISETP.GE.OR P5, PT, R6, UR9, P0 ;  /* 0x0000000906007c0c */ /* 0x000fc600087a6670 */
[----:B------:R-:W2:Y:S04]  /*0340*/  @!P3 LDG.E.CONSTANT R13, desc[UR10][R10.64] ;  /* 0x0000000a0a0db981 */ /* 0x000ea8000c1e9900 */
[----:B------:R-:W3:Y:S06]  /*0350*/  @!P6 LDG.E.CONSTANT R15, desc[UR10][R10.64+0x4] ;  /* 0x0000040a0a0fe981 */ /* 0x000eec000c1e9900 */
[----:B------:R-:W4:Y:S01]  /*0360*/  @!P5 LDG.E.CONSTANT R17, desc[UR10][R10.64+0x8] ;  /* 0x0000080a0a11d981 */ /* 0x000f22000c1e9900 */
[C---:B------:R-:W-:Y:S01]  /*0370*/  VIADD R6, R19.reuse, 0x3 ;  /* 0x0000000313067836 */ /* 0x040fe20000000000 */
[----:B------:R-:W-:Y:S01]  /*0380*/  IADD3 R14, PT, PT, R19, 0x4, RZ ;  /* 0x00000004130e7810 */ /* 0x000fe20007ffe0ff */
[----:B------:R-:W-:-:S03]  /*0390*/  @!P3 FADD R3, R3, 1 ;  /* 0x3f8000000303b421 */ /* 0x000fc60000000000 */
[----:B------:R-:W-:Y:S01]  /*03a0*/  ISETP.GE.OR P2, PT, R6, UR9, P0 ;  /* 0x0000000906007c0c */ /* 0x000fe20008746670 */
[----:B------:R-:W-:Y:S01]  /*03b0*/  VIADD R6, R19, 0x5 ;  /* 0x0000000513067836 */ /* 0x000fe20000000000 */
[----:B------:R-:W-:Y:S01]  /*03c0*/  ISETP.GE.OR P4, PT, R14, UR9, P0 ;  /* 0x000000090e007c0c */ /* 0x000fe20008786670 */
[----:B------:R-:W-:-:S04]  /*03d0*/  @!P6 FADD R3, R3, 1 ;  /* 0x3f8000000303e421 */ /* 0x000fc80000000000 */
[----:B------:R-:W-:Y:S01]  /*03e0*/  @!P5 FADD R3, R3, 1 ;  /* 0x3f8000000303d421 */ /* 0x000fe20000000000 */
[----:B--2---:R-:W-:Y:S01]  /*03f0*/  @!P3 FADD R4, R4, R13 ;  /* 0x0000000d0404b221 */ /* 0x004fe20000000000 */
[----:B------:R-:W-:-:S04]  /*0400*/  ISETP.GE.OR P3, PT, R6, UR9, P0 ;  /* 0x0000000906007c0c */ /* 0x000fc80008766670 */
[----:B------:R-:W2:Y:S01]  /*0410*/  @!P2 LDG.E.CONSTANT R13, desc[UR10][R10.64+0xc] ;  /* 0x00000c0a0a0da981 */ /* 0x000ea2000c1e9900 */
[C---:B------:R-:W-:Y:S01]  /*0420*/  IADD3 R6, PT, PT, R19.reuse, 0x6, RZ ;  /* 0x0000000613067810 */ /* 0x040fe20007ffe0ff */
[----:B---3--:R-:W-:Y:S02]  /*0430*/  @!P6 FADD R4, R4, R15 ;  /* 0x0000000f0404e221 */ /* 0x008fe40000000000 */
[----:B------:R-:W3:Y:S01]  /*0440*/  @!P4 LDG.E.CONSTANT R15, desc[UR10][R10.64+0x10] ;  /* 0x0000100a0a0fc981 */ /* 0x000ee2000c1e9900 */
[----:B------:R-:W-:Y:S01]  /*0450*/  ISETP.GE.OR P6, PT, R6, UR9, P0 ;  /* 0x0000000906007c0c */ /* 0x000fe200087c6670 */
[----:B------:R-:W-:Y:S02]  /*0460*/  VIADD R6, R19, 0x7 ;  /* 0x0000000713067836 */ /* 0x000fe40000000000 */
[----:B----4-:R-:W-:-:S03]  /*0470*/  @!P5 FADD R4, R4, R17 ;  /* 0x000000110404d221 */ /* 0x010fc60000000000 */
[----:B------:R-:W-:Y:S01]  /*0480*/  ISETP.GE.OR P5, PT, R6, UR9, P0 ;  /* 0x0000000906007c0c */ /* 0x000fe200087a6670 */
[----:B------:R-:W4:Y:S06]  /*0490*/  @!P3 LDG.E.CONSTANT R17, desc[UR10][R10.64+0x14] ;  /* 0x0000140a0a11b981 */ /* 0x000f2c000c1e9900 */
[----:B------:R-:W5:Y:S06]  /*04a0*/  @!P6 LDG.E.CONSTANT R19, desc[UR10][R10.64+0x18] ;  /* 0x0000180a0a13e981 */ /* 0x000f6c000c1e9900 */
[----:B------:R-:W5:Y:S01]  /*04b0*/  @!P5 LDG.E.CONSTANT R21, desc[UR10][R10.64+0x1c] ;  /* 0x00001c0a0a15d981 */ /* 0x000f62000c1e9900 */
[----:B------:R-:W-:Y:S01]  /*04c0*/  @!P2 FADD R3, R3, 1 ;  /* 0x3f8000000303a421 */ /* 0x000fe20000000000 */
[----:B------:R-:W-:-:S03]  /*04d0*/  UIADD3 UR5, UPT, UPT, UR5, 0x8, URZ ;  /* 0x0000000805057890 */ /* 0x000fc6000fffe0ff */
[----:B------:R-:W-:Y:S01]  /*04e0*/  @!P4 FADD R3, R3, 1 ;  /* 0x3f8000000303c421 */ /* 0x000fe20000000000 */
[----:B------:R-:W-:-:S03]  /*04f0*/  UISETP.NE.AND UP1, UPT, UR5, UR6, UPT ;  /* 0x000000060500728c */ /* 0x000fc6000bf25270 */
[----:B------:R-:W-:-:S04]  /*0500*/  @!P3 FADD R3, R3, 1 ;  /* 0x3f8000000303b421 */ /* 0x000fc80000000000 */
[----:B------:R-:W-:-:S04]  /*0510*/  @!P6 FADD R3, R3, 1 ;  /* 0x3f8000000303e421 */ /* 0x000fc80000000000 */
[----:B------:R-:W-:Y:S01]  /*0520*/  @!P5 FADD R3, R3, 1 ;  /* 0x3f8000000303d421 */ /* 0x000fe20000000000 */
[----:B--2---:R-:W-:-:S04]  /*0530*/  @!P2 FADD R4, R4, R13 ;  /* 0x0000000d0404a221 */ /* 0x004fc80000000000 */
[----:B---3--:R-:W-:-:S04]  /*0540*/  @!P4 FADD R4, R4, R15 ;  /* 0x0000000f0404c221 */ /* 0x008fc80000000000 */
[----:B----4-:R-:W-:-:S04]  /*0550*/  @!P3 FADD R4, R4, R17 ;  /* 0x000000110404b221 */ /* 0x010fc80000000000 */
[----:B-----5:R-:W-:-:S04]  /*0560*/  @!P6 FADD R4, R4, R19 ;  /* 0x000000130404e221 */ /* 0x020fc80000000000 */
[----:B------:R-:W-:Y:S01]  /*0570*/  @!P5 FADD R4, R4, R21 ;  /* 0x000000150404d221 */ /* 0x000fe20000000000 */
[----:B------:R-:W-:Y:S06]  /*0580*/  BRA.U UP1, `(.L_x_2) ;  /* 0xfffffffd014c7547 */ /* 0x000fec000b83ffff */
[----:B------:R-:W-:-:S05]  /*0590*/  UMOV UR5, UR6 ;  /* 0x0000000600057c82 */ /* 0x000fca0008000000 */
.L_x_1:
[----:B------:R-:W-:-:S09]  /*05a0*/  UISETP.NE.AND UP1, UPT, UR7, URZ, UPT ;  /* 0x000000ff0700728c */ /* 0x000fd2000bf25270 */
[----:B------:R-:W-:Y:S05]  /*05b0*/  BRA.U !UP1, `(.L_x_3) ;  /* 0x0000000509047547 */ /* 0x000fea000b800000 */
[----:B------:R-:W-:Y:S01]  /*05c0*/  UISETP.NE.AND UP1, UPT, UR8, URZ, UPT ;  /* 0x000000ff0800728c */ /* 0x000fe2000bf25270 */
[----:B------:R-:W-:Y:S10]  /*05d0*/  BRA.U !UP0, `(.L_x_4) ;  /* 0x00000001086c7547 */ /* 0x000ff4000b800000 */
[----:B------:R-:W0:Y:S01]  /*05e0*/  LDCU UR9, c[0x0][0x3a4] ;  /* 0x00007480ff0977ac */ /* 0x000e220008000800 */
[----:B------:R-:W1:Y:S01]  /*05f0*/  LDC.64 R8, c[0x0][0x398] ;  /* 0x0000e600ff087b82 */ /* 0x000e620000000a00 */
[----:B------:R-:W-:Y:S01]  /*0600*/  IMAD R13, R2, R7, UR5 ;  /* 0x00000005020d7e24 */ /* 0x000fe2000f8e0207 */
[----:B------:R-:W2:Y:S03]  /*0610*/  LDCU UR12, c[0x0][0x3a8] ;  /* 0x00007500ff0c77ac */ /* 0x000ea60008000800 */
[C---:B------:R-:W-:Y:S01]  /*0620*/  VIADD R10, R13.reuse, 0x2 ;  /* 0x000000020d0a7836 */ /* 0x040fe20000000000 */
[----:B------:R-:W-:Y:S02]  /*0630*/  IADD3 R6, PT, PT, R13, 0x1, RZ ;  /* 0x000000010d067810 */ /* 0x000fe40007ffe0ff */
[----:B0-----:R-:W-:-:S04]  /*0640*/  ISETP.GE.AND P0, PT, R12, UR9, PT ;  /* 0x000000090c007c0c */ /* 0x001fc8000bf06270 */
[----:B--2---:R-:W-:Y:S01]  /*0650*/  ISETP.GE.OR P2, PT, R13, UR12, P0 ;  /* 0x0000000c0d007c0c */ /* 0x004fe20008746670 */
[----:B------:R-:W-:Y:S01]  /*0660*/  IMAD R11, R0, UR12, R13 ;  /* 0x0000000c000b7c24 */ /* 0x000fe2000f8e020d */
[----:B------:R-:W-:Y:S02]  /*0670*/  ISETP.GE.OR P3, PT, R6, UR12, P0 ;  /* 0x0000000c06007c0c */ /* 0x000fe40008766670 */
[----:B------:R-:W-:Y:S01]  /*0680*/  ISETP.GE.OR P4, PT, R10, UR12, P0 ;  /* 0x0000000c0a007c0c */ /* 0x000fe20008786670 */
[----:B-1----:R-:W-:Y:S01]  /*0690*/  IMAD.WIDE R8, R11, 0x4, R8 ;  /* 0x000000040b087825 */ /* 0x002fe200078e0208 */
[----:B------:R-:W-:-:S04]  /*06a0*/  IADD3 R6, PT, PT, R13, 0x3, RZ ;  /* 0x000000030d067810 */ /* 0x000fc80007ffe0ff */
[----:B------:R-:W-:-:S03]  /*06b0*/  ISETP.GE.OR P0, PT, R6, UR12, P0 ;  /* 0x0000000c06007c0c */ /* 0x000fc60008706670 */
[----:B------:R-:W2:Y:S04]  /*06c0*/  @!P2 LDG.E.CONSTANT R11, desc[UR10][R8.64] ;  /* 0x0000000a080ba981 */ /* 0x000ea8000c1e9900 */
[----:B------:R-:W3:Y:S04]  /*06d0*/  @!P3 LDG.E.CONSTANT R13, desc[UR10][R8.64+0x4] ;  /* 0x0000040a080db981 */ /* 0x000ee8000c1e9900 */
[----:B------:R-:W4:Y:S04]  /*06e0*/  @!P4 LDG.E.CONSTANT R15, desc[UR10][R8.64+0x8] ;  /* 0x0000080a080fc981 */ /* 0x000f28000c1e9900 */
[----:B------:R-:W5:Y:S01]  /*06f0*/  @!P0 LDG.E.CONSTANT R17, desc[UR10][R8.64+0xc] ;  /* 0x00000c0a08118981 */ /* 0x000f62000c1e9900 */
[----:B------:R-:W-:Y:S01]  /*0700*/  @!P2 FADD R3, R3, 1 ;  /* 0x3f8000000303a421 */ /* 0x000fe20000000000 */
[----:B------:R-:W-:-:S03]  /*0710*/  UIADD3 UR5, UPT, UPT, UR5, 0x4, URZ ;  /* 0x0000000405057890 */ /* 0x000fc6000fffe0ff */
[----:B------:R-:W-:-:S04]  /*0720*/  @!P3 FADD R3, R3, 1 ;  /* 0x3f8000000303b421 */ /* 0x000fc80000000000 */
[----:B------:R-:W-:-:S04]  /*0730*/  @!P4 FADD R3, R3, 1 ;  /* 0x3f8000000303c421 */ /* 0x000fc80000000000 */
[----:B------:R-:W-:Y:S01]  /*0740*/  @!P0 FADD R3, R3, 1 ;  /* 0x3f80000003038421 */ /* 0x000fe20000000000 */
[----:B--2---:R-:W-:-:S04]  /*0750*/  @!P2 FADD R4, R4, R11 ;  /* 0x0000000b0404a221 */ /* 0x004fc80000000000 */
[----:B---3--:R-:W-:-:S04]  /*0760*/  @!P3 FADD R4, R4, R13 ;  /* 0x0000000d0404b221 */ /* 0x008fc80000000000 */
[----:B----4-:R-:W-:-:S04]  /*0770*/  @!P4 FADD R4, R4, R15 ;  /* 0x0000000f0404c221 */ /* 0x010fc80000000000 */
[----:B-----5:R-:W-:-:S07]  /*0780*/  @!P0 FADD R4, R4, R17 ;  /* 0x0000001104048221 */ /* 0x020fce0000000000 */
.L_x_4:
[----:B------:R-:W-:Y:S05]  /*0790*/  BRA.U !UP1, `(.L_x_3) ;  /* 0x00000001098c7547 */ /* 0x000fea000b800000 */
[----:B------:R-:W-:Y:S01]  /*07a0*/  UISETP.NE.AND UP1, UPT, UR8, 0x1, UPT ;  /* 0x000000010800788c */ /* 0x000fe2000bf25270 */
[----:B------:R-:W-:-:S08]  /*07b0*/  LOP3.LUT P3, RZ, R7, 0x1, RZ, 0xc0, !PT ;  /* 0x0000000107ff7812 */ /* 0x000fd0000786c0ff */
[----:B------:R-:W-:Y:S05]  /*07c0*/  BRA.U !UP1, `(.L_x_5) ;  /* 0x0000000109447547 */ /* 0x000fea000b800000 */
[----:B------:R-:W0:Y:S01]  /*07d0*/  LDCU UR9, c[0x0][0x3a4] ;  /* 0x00007480ff0977ac */ /* 0x000e220008000800 */
[----:B------:R-:W1:Y:S01]  /*07e0*/  LDC.64 R8, c[0x0][0x398] ;  /* 0x0000e600ff087b82 */ /* 0x000e620000000a00 */
[----:B------:R-:W-:Y:S01]  /*07f0*/  IMAD R11, R2, R7, UR5 ;  /* 0x00000005020b7e24 */ /* 0x000fe2000f8e0207 */
[----:B------:R-:W2:Y:S03]  /*0800*/  LDCU UR12, c[0x0][0x3a8] ;  /* 0x00007500ff0c77ac */ /* 0x000ea60008000800 */
[----:B------:R-:W-:Y:S01]  /*0810*/  VIADD R6, R11, 0x1 ;  /* 0x000000010b067836 */ /* 0x000fe20000000000 */
[----:B0-----:R-:W-:-:S04]  /*0820*/  ISETP.GE.AND P0, PT, R12, UR9, PT ;  /* 0x000000090c007c0c */ /* 0x001fc8000bf06270 */
[----:B--2---:R-:W-:Y:S01]  /*0830*/  ISETP.GE.OR P2, PT, R11, UR12, P0 ;  /* 0x0000000c0b007c0c */ /* 0x004fe20008746670 */
[----:B------:R-:W-:Y:S01]  /*0840*/  IMAD R11, R0, UR12, R11 ;  /* 0x0000000c000b7c24 */ /* 0x000fe2000f8e020b */
[----:B------:R-:W-:-:S03]  /*0850*/  ISETP.GE.OR P0, PT, R6, UR12, P0 ;  /* 0x0000000c06007c0c */ /* 0x000fc60008706670 */
[----:B-1----:R-:W-:-:S08]  /*0860*/  IMAD.WIDE R8, R11, 0x4, R8 ;  /* 0x000000040b087825 */ /* 0x002fd000078e0208 */
[----:B------:R-:W2:Y:S04]  /*0870*/  @!P2 LDG.E.CONSTANT R11, desc[UR10][R8.64] ;  /* 0x0000000a080ba981 */ /* 0x000ea8000c1e9900 */
[----:B------:R-:W3:Y:S01]  /*0880*/  @!P0 LDG.E.CONSTANT R13, desc[UR10][R8.64+0x4] ;  /* 0x0000040a080d8981 */ /* 0x000ee2000c1e9900 */
[----:B------:R-:W-:Y:S01]  /*0890*/  @!P2 FADD R3, R3, 1 ;  /* 0x3f8000000303a421 */ /* 0x000fe20000000000 */
[----:B------:R-:W-:-:S03]  /*08a0*/  UIADD3 UR5, UPT, UPT, UR5, 0x2, URZ ;  /* 0x0000000205057890 */ /* 0x000fc6000fffe0ff */
[----:B------:R-:W-:Y:S01]  /*08b0*/  @!P0 FADD R3, R3, 1 ;  /* 0x3f80000003038421 */ /* 0x000fe20000000000 */
[----:B--2---:R-:W-:-:S04]  /*08c0*/  @!P2 FADD R4, R4, R11 ;  /* 0x0000000b0404a221 */ /* 0x004fc80000000000 */
[----:B---3--:R-:W-:-:S07]  /*08d0*/  @!P0 FADD R4, R4, R13 ;  /* 0x0000000d04048221 */ /* 0x008fce0000000000 */
.L_x_5:
[----:B------:R-:W-:Y:S05]  /*08e0*/  @!P3 BRA `(.L_x_3) ;  /* 0x000000000038b947 */ /* 0x000fea0003800000 */
[----:B------:R-:W0:Y:S01]  /*08f0*/  LDCU UR9, c[0x0][0x3a8] ;  /* 0x00007500ff0977ac */ /* 0x000e220008000800 */
[----:B------:R-:W-:Y:S01]  /*0900*/  IMAD R9, R2, R7, UR5 ;  /* 0x0000000502097e24 */ /* 0x000fe2000f8e0207 */
[----:B------:R-:W-:Y:S01]  /*0910*/  BSSY.RECONVERGENT B0, `(.L_x_3) ;  /* 0x000000b000007945 */ /* 0x000fe20003800200 */
[----:B------:R-:W1:Y:S03]  /*0920*/  LDCU UR12, c[0x0][0x3a4] ;  /* 0x00007480ff0c77ac */ /* 0x000e660008000800 */
[----:B0-----:R-:W-:-:S04]  /*0930*/  ISETP.GE.AND P0, PT, R9, UR9, PT ;  /* 0x0000000909007c0c */ /* 0x001fc8000bf06270 */
[----:B-1----:R-:W-:-:S13]  /*0940*/  ISETP.GE.OR P0, PT, R12, UR12, P0 ;  /* 0x0000000c0c007c0c */ /* 0x002fda0008706670 */
[----:B------:R-:W-:Y:S05]  /*0950*/  @P0 BRA `(.L_x_6) ;  /* 0x0000000000180947 */ /* 0x000fea0003800000 */
[----:B------:R-:W0:Y:S01]  /*0960*/  LDC.64 R6, c[0x0][0x398] ;  /* 0x0000e600ff067b82 */ /* 0x000e220000000a00 */
[----:B------:R-:W-:-:S04]  /*0970*/  IMAD R9, R0, UR9, R9 ;  /* 0x0000000900097c24 */ /* 0x000fc8000f8e0209 */
[----:B0-----:R-:W-:-:S06]  /*0980*/  IMAD.WIDE R6, R9, 0x4, R6 ;  /* 0x0000000409067825 */ /* 0x001fcc00078e0206 */
[----:B------:R-:W2:Y:S01]  /*0990*/  LDG.E.CONSTANT R7, desc[UR10][R6.64] ;  /* 0x0000000a06077981 */ /* 0x000ea2000c1e9900 */
[----:B------:R-:W-:Y:S01]  /*09a0*/  FADD R3, R3, 1 ;  /* 0x3f80000003037421 */ /* 0x000fe20000000000 */
[----:B--2---:R-:W-:-:S07]  /*09b0*/  FADD R4, R4, R7 ;  /* 0x0000000704047221 */ /* 0x004fce0000000000 */
.L_x_6:
[----:B------:R-:W-:Y:S05]  /*09c0*/  BSYNC.RECONVERGENT B0 ;  /* 0x0000000000007941 */ /* 0x000fea0003800200 */
.L_x_3:
[----:B------:R-:W-:Y:S05]  /*09d0*/  @P1 BRA `(.L_x_7) ;  /* 0xfffffff400fc1947 */ /* 0x000fea000383ffff */
.L_x_0:
[----:B------:R-:W0:Y:S01]  /*09e0*/  MUFU.RCP R0, R3 ;  /* 0x0000000300007308 */ /* 0x000e220000001000 */
[----:B------:R-:W-:Y:S07]  /*09f0*/  BSSY.RECONVERGENT B0, `(.L_x_8) ;  /* 0x000000c000007945 */ /* 0x000fee0003800200 */
[----:B------:R-:W1:Y:S01]  /*0a00*/  FCHK P0, R4, R3 ;  /* 0x0000000304007302 */ /* 0x000e620000000000 */
[----:B0-----:R-:W-:-:S04]  /*0a10*/  FFMA R7, R0, -R3, 1 ;  /* 0x3f80000000077423 */ /* 0x001fc80000000803 */
[----:B------:R-:W-:-:S04]  /*0a20*/  FFMA R0, R0, R7, R0 ;  /* 0x0000000700007223 */ /* 0x000fc80000000000 */
[----:B------:R-:W-:-:S04]  /*0a30*/  FFMA R7, R0, R4, RZ ;  /* 0x0000000400077223 */ /* 0x000fc800000000ff */
[----:B------:R-:W-:-:S04]  /*0a40*/  FFMA R6, R7, -R3, R4 ;  /* 0x8000000307067223 */ /* 0x000fc80000000004 */
[----:B------:R-:W-:Y:S01]  /*0a50*/  FFMA R9, R0, R6, R7 ;  /* 0x0000000600097223 */ /* 0x000fe20000000007 */
[----:B-1----:R-:W-:Y:S06]  /*0a60*/  @!P0 BRA `(.L_x_9) ;  /* 0x0000000000108947 */ /* 0x002fec0003800000 */
[----:B------:R-:W-:Y:S02]  /*0a70*/  MOV R0, R4 ;  /* 0x0000000400007202 */ /* 0x000fe40000000f00 */
[----:B------:R-:W-:-:S07]  /*0a80*/  MOV R4, 0xaa0 ;  /* 0x00000aa000047802 */ /* 0x000fce0000000f00 */
[----:B------:R-:W-:Y:S05]  /*0a90*/  CALL.REL.NOINC `($__internal_0_$__cuda_sm3x_div_rn_noftz_f32_slowpath) ;  /* 0x0000000000207944 */ /* 0x000fea0003c00000 */
[----:B------:R-:W-:-:S07]  /*0aa0*/  IMAD.MOV.U32 R9, RZ, RZ, R0 ;  /* 0x000000ffff097224 */ /* 0x000fce00078e0000 */
.L_x_9:
[----:B------:R-:W-:Y:S05]  /*0ab0*/  BSYNC.RECONVERGENT B0 ;  /* 0x0000000000007941 */ /* 0x000fea0003800200 */
.L_x_8:
[----:B------:R-:W0:Y:S01]  /*0ac0*/  LDC.64 R6, c[0x0][0x380] ;  /* 0x0000e000ff067b82 */ /* 0x000e220000000a00 */
[----:B------:R-:W1:Y:S02]  /*0ad0*/  LDCU UR4, c[0x0][0x390] ;  /* 0x00007200ff0477ac */ /* 0x000e640008000800 */
[----:B-1----:R-:W-:-:S04]  /*0ae0*/  IMAD R3, R5, UR4, R2 ;  /* 0x0000000405037c24 */ /* 0x002fc8000f8e0202 */
[----:B0-----:R-:W-:-:S05]  /*0af0*/  IMAD.WIDE R2, R3, 0x4, R6 ;  /* 0x0000000403027825 */ /* 0x001fca00078e0206 */
[----:B------:R-:W-:Y:S01]  /*0b00*/  STG.E desc[UR10][R2.64], R9 ;  /* 0x0000000902007986 */ /* 0x000fe2000c10190a */
[----:B------:R-:W-:Y:S05]  /*0b10*/  EXIT ;  /* 0x000000000000794d */ /* 0x000fea0003800000 */
        .weak           $__internal_0_$__cuda_sm3x_div_rn_noftz_f32_slowpath
        .type           $__internal_0_$__cuda_sm3x_div_rn_noftz_f32_slowpath,@function
        .size           $__internal_0_$__cuda_sm3x_div_rn_noftz_f32_slowpath,(.L_x_22 - $__internal_0_$__cuda_sm3x_div_rn_noftz_f32_slowpath)
$__internal_0_$__cuda_sm3x_div_rn_noftz_f32_slowpath:
[----:B------:R-:W-:Y:S01]  /*0b20*/  SHF.R.U32.HI R7, RZ, 0x17, R3 ;  /* 0x00000017ff077819 */ /* 0x000fe20000011603 */
[----:B------:R-:W-:Y:S01]  /*0b30*/  BSSY.RECONVERGENT B1, `(.L_x_10) ;  /* 0x0000062000017945 */ /* 0x000fe20003800200 */
[----:B------:R-:W-:Y:S02]  /*0b40*/  SHF.R.U32.HI R6, RZ, 0x17, R0 ;  /* 0x00000017ff067819 */ /* 0x000fe40000011600 */
[----:B------:R-:W-:Y:S02]  /*0b50*/  LOP3.LUT R12, R7, 0xff, RZ, 0xc0, !PT ;  /* 0x000000ff070c7812 */ /* 0x000fe400078ec0ff */
[----:B------:R-:W-:Y:S02]  /*0b60*/  LOP3.LUT R10, R6, 0xff, RZ, 0xc0, !PT ;  /* 0x000000ff060a7812 */ /* 0x000fe400078ec0ff */
[----:B------:R-:W-:-:S03]  /*0b70*/  IADD3 R8, PT, PT, R12, -0x1, RZ ;  /* 0xffffffff0c087810 */ /* 0x000fc60007ffe0ff */
[----:B------:R-:W-:Y:S01]  /*0b80*/  VIADD R7, R10, 0xffffffff ;  /* 0xffffffff0a077836 */ /* 0x000fe20000000000 */
[----:B------:R-:W-:-:S04]  /*0b90*/  ISETP.GT.U32.AND P0, PT, R8, 0xfd, PT ;  /* 0x000000fd0800780c */ /* 0x000fc80003f04070 */
[----:B------:R-:W-:-:S13]  /*0ba0*/  ISETP.GT.U32.OR P0, PT, R7, 0xfd, P0 ;  /* 0x000000fd0700780c */ /* 0x000fda0000704470 */
[----:B------:R-:W-:Y:S01]  /*0bb0*/  @!P0 MOV R6, RZ ;  /* 0x000000ff00068202 */ /* 0x000fe20000000f00 */
[----:B------:R-:W-:Y:S06]  /*0bc0*/  @!P0 BRA `(.L_x_11) ;  /* 0x00000000005c8947 */ /* 0x000fec0003800000 */
[----:B------:R-:W-:Y:S02]  /*0bd0*/  FSETP.GTU.FTZ.AND P0, PT, |R0|, +INF , PT ;  /* 0x7f8000000000780b */ /* 0x000fe40003f1c200 */
[----:B------:R-:W-:-:S04]  /*0be0*/  FSETP.GTU.FTZ.AND P1, PT, |R3|, +INF , PT ;  /* 0x7f8000000300780b */ /* 0x000fc80003f3c200 */
[----:B------:R-:W-:-:S13]  /*0bf0*/  PLOP3.LUT P0, PT, P0, P1, PT, 0xf8, 0x8f ;  /* 0x00000000008f781c */ /* 0x000fda0000703f70 */
[----:B------:R-:W-:Y:S05]  /*0c00*/  @P0 BRA `(.L_x_12) ;  /* 0x00000004004c0947 */ /* 0x000fea0003800000 */
[----:B------:R-:W-:-:S13]  /*0c10*/  LOP3.LUT P0, RZ, R3, 0x7fffffff, R0, 0xc8, !PT ;  /* 0x7fffffff03ff7812 */ /* 0x000fda000780c800 */
[----:B------:R-:W-:Y:S05]  /*0c20*/  @!P0 BRA `(.L_x_13) ;  /* 0x00000004003c8947 */ /* 0x000fea0003800000 */
[C---:B------:R-:W-:Y:S02]  /*0c30*/  FSETP.NEU.FTZ.AND P0, PT, |R0|.reuse, +INF , PT ;  /* 0x7f8000000000780b */ /* 0x040fe40003f1d200 */
[----:B------:R-:W-:Y:S02]  /*0c40*/  FSETP.NEU.FTZ.AND P2, PT, |R3|, +INF , PT ;  /* 0x7f8000000300780b */ /* 0x000fe40003f5d200 */
[----:B------:R-:W-:-:S11]  /*0c50*/  FSETP.NEU.FTZ.AND P1, PT, |R0|, +INF , PT ;  /* 0x7f8000000000780b */ /* 0x000fd60003f3d200 */
[----:B------:R-:W-:Y:S05]  /*0c60*/  @!P2 BRA !P0, `(.L_x_13) ;  /* 0x00000004002ca947 */ /* 0x000fea0004000000 */
[----:B------:R-:W-:-:S04]  /*0c70*/  LOP3.LUT P0, RZ, R0, 0x7fffffff, RZ, 0xc0, !PT ;  /* 0x7fffffff00ff7812 */ /* 0x000fc8000780c0ff */
[----:B------:R-:W-:-:S13]  /*0c80*/  PLOP3.LUT P0, PT, P2, P0, PT, 0x2f, 0xf2 ;  /* 0x0000000000f2781c */ /* 0x000fda0001700577 */
[----:B------:R-:W-:Y:S05]  /*0c90*/  @P0 BRA `(.L_x_14) ;  /* 0x0000000400180947 */ /* 0x000fea0003800000 */
[----:B------:R-:W-:-:S04]  /*0ca0*/  LOP3.LUT P0, RZ, R3, 0x7fffffff, RZ, 0xc0, !PT ;  /* 0x7fffffff03ff7812 */ /* 0x000fc8000780c0ff */
[----:B------:R-:W-:-:S13]  /*0cb0*/  PLOP3.LUT P0, PT, P1, P0, PT, 0x2f, 0xf2 ;  /* 0x0000000000f2781c */ /* 0x000fda0000f00577 */
[----:B------:R-:W-:Y:S05]  /*0cc0*/  @P0 BRA `(.L_x_15) ;  /* 0x0000000400000947 */ /* 0x000fea0003800000 */
[----:B------:R-:W-:Y:S02]  /*0cd0*/  ISETP.GE.AND P0, PT, R7, RZ, PT ;  /* 0x000000ff0700720c */ /* 0x000fe40003f06270 */
[----:B------:R-:W-:-:S11]  /*0ce0*/  ISETP.GE.AND P1, PT, R8, RZ, PT ;  /* 0x000000ff0800720c */ /* 0x000fd60003f26270 */
[----:B------:R-:W-:Y:S01]  /*0cf0*/  @P0 IMAD.MOV.U32 R6, RZ, RZ, RZ ;  /* 0x000000ffff060224 */ /* 0x000fe200078e00ff */
[----:B------:R-:W-:Y:S01]  /*0d00*/  @!P0 MOV R6, 0xffffffc0 ;  /* 0xffffffc000068802 */ /* 0x000fe20000000f00 */
[----:B------:R-:W-:Y:S01]  /*0d10*/  @!P0 FFMA R0, R0, 1.84467440737095516160e+19, RZ ;  /* 0x5f80000000008823 */ /* 0x000fe200000000ff */
[----:B------:R-:W-:-:S03]  /*0d20*/  @!P1 FFMA R3, R3, 1.84467440737095516160e+19, RZ ;  /* 0x5f80000003039823 */ /* 0x000fc600000000ff */
[----:B------:R-:W-:-:S07]  /*0d30*/  @!P1 VIADD R6, R6, 0x40 ;  /* 0x0000004006069836 */ /* 0x000fce0000000000 */
.L_x_11:
[----:B------:R-:W-:Y:S01]  /*0d40*/  LEA R8, R12, 0xc0800000, 0x17 ;  /* 0xc08000000c087811 */ /* 0x000fe200078eb8ff */
[----:B------:R-:W-:Y:S03]  /*0d50*/  BSSY.RECONVERGENT B2, `(.L_x_16) ;  /* 0x0000036000027945 */ /* 0x000fe60003800200 */
[----:B------:R-:W-:Y:S01]  /*0d60*/  IADD3 R8, PT, PT, -R8, R3, RZ ;  /* 0x0000000308087210 */ /* 0x000fe20007ffe1ff */
[----:B------:R-:W-:-:S03]  /*0d70*/  VIADD R3, R10, 0xffffff81 ;  /* 0xffffff810a037836 */ /* 0x000fc60000000000 */
[----:B------:R-:W0:Y:S01]  /*0d80*/  MUFU.RCP R7, R8 ;  /* 0x0000000800077308 */ /* 0x000e220000001000 */
[----:B------:R-:W-:Y:S01]  /*0d90*/  FADD.FTZ R9, -R8, -RZ ;  /* 0x800000ff08097221 */ /* 0x000fe20000010100 */
[----:B------:R-:W-:-:S03]  /*0da0*/  IMAD R0, R3, -0x800000, R0 ;  /* 0xff80000003007824 */ /* 0x000fc600078e0200 */
[----:B0-----:R-:W-:-:S04]  /*0db0*/  FFMA R10, R7, R9, 1 ;  /* 0x3f800000070a7423 */ /* 0x001fc80000000009 */
[----:B------:R-:W-:-:S04]  /*0dc0*/  FFMA R14, R7, R10, R7 ;  /* 0x0000000a070e7223 */ /* 0x000fc80000000007 */
[----:B------:R-:W-:-:S04]  /*0dd0*/  FFMA R7, R0, R14, RZ ;  /* 0x0000000e00077223 */ /* 0x000fc800000000ff */
[----:B------:R-:W-:-:S04]  /*0de0*/  FFMA R10, R9, R7, R0 ;  /* 0x00000007090a7223 */ /* 0x000fc80000000000 */
[----:B------:R-:W-:Y:S01]  /*0df0*/  FFMA R11, R14, R10, R7 ;  /* 0x0000000a0e0b7223 */ /* 0x000fe20000000007 */
[----:B------:R-:W-:-:S03]  /*0e00*/  IADD3 R7, PT, PT, R3, 0x7f, -R12 ;  /* 0x0000007f03077810 */ /* 0x000fc60007ffe80c */
[----:B------:R-:W-:Y:S01]  /*0e10*/  FFMA R10, R9, R11, R0 ;  /* 0x0000000b090a7223 */ /* 0x000fe20000000000 */
[----:B------:R-:W-:-:S03]  /*0e20*/  IADD3 R7, PT, PT, R7, R6, RZ ;  /* 0x0000000607077210 */ /* 0x000fc60007ffe0ff */
[----:B------:R-:W-:-:S05]  /*0e30*/  FFMA R0, R14, R10, R11 ;  /* 0x0000000a0e007223 */ /* 0x000fca000000000b */
[----:B------:R-:W-:-:S04]  /*0e40*/  SHF.R.U32.HI R3, RZ, 0x17, R0 ;  /* 0x00000017ff037819 */ /* 0x000fc80000011600 */
[----:B------:R-:W-:-:S05]  /*0e50*/  LOP3.LUT R3, R3, 0xff, RZ, 0xc0, !PT ;  /* 0x000000ff03037812 */ /* 0x000fca00078ec0ff */
[----:B------:R-:W-:-:S05]  /*0e60*/  IMAD.IADD R9, R3, 0x1, R7 ;  /* 0x0000000103097824 */ /* 0x000fca00078e0207 */
[----:B------:R-:W-:-:S04]  /*0e70*/  IADD3 R3, PT, PT, R9, -0x1, RZ ;  /* 0xffffffff09037810 */ /* 0x000fc80007ffe0ff */
[----:B------:R-:W-:-:S13]  /*0e80*/  ISETP.GE.U32.AND P0, PT, R3, 0xfe, PT ;  /* 0x000000fe0300780c */ /* 0x000fda0003f06070 */
[----:B------:R-:W-:Y:S05]  /*0e90*/  @!P0 BRA `(.L_x_17) ;  /* 0x0000000000808947 */ /* 0x000fea0003800000 */
[----:B------:R-:W-:-:S13]  /*0ea0*/  ISETP.GT.AND P0, PT, R9, 0xfe, PT ;  /* 0x000000fe0900780c */ /* 0x000fda0003f04270 */
[----:B------:R-:W-:Y:S05]  /*0eb0*/  @P0 BRA `(.L_x_18) ;  /* 0x00000000006c0947 */ /* 0x000fea0003800000 */
[----:B------:R-:W-:-:S13]  /*0ec0*/  ISETP.GE.AND P0, PT, R9, 0x1, PT ;  /* 0x000000010900780c */ /* 0x000fda0003f06270 */
[----:B------:R-:W-:Y:S05]  /*0ed0*/  @P0 BRA `(.L_x_19) ;  /* 0x0000000000740947 */ /* 0x000fea0003800000 */
[----:B------:R-:W-:Y:S02]  /*0ee0*/  ISETP.GE.AND P0, PT, R9, -0x18, PT ;  /* 0xffffffe80900780c */ /* 0x000fe40003f06270 */
[----:B------:R-:W-:-:S11]  /*0ef0*/  LOP3.LUT R0, R0, 0x80000000, RZ, 0xc0, !PT ;  /* 0x8000000000007812 */ /* 0x000fd600078ec0ff */
[----:B------:R-:W-:Y:S05]  /*0f00*/  @!P0 BRA `(.L_x_19) ;  /* 0x0000000000688947 */ /* 0x000fea0003800000 */
[CCC-:B------:R-:W-:Y:S01]  /*0f10*/  FFMA.RZ R3, R14.reuse, R10.reuse, R11.reuse ;  /* 0x0000000a0e037223 */ /* 0x1c0fe2000000c00b */
[C---:B------:R-:W-:Y:S02]  /*0f20*/  VIADD R8, R9.reuse, 0x20 ;  /* 0x0000002009087836 */ /* 0x040fe40000000000 */
[CCC-:B------:R-:W-:Y:S01]  /*0f30*/  FFMA.RM R6, R14.reuse, R10.reuse, R11.reuse ;  /* 0x0000000a0e067223 */ /* 0x1c0fe2000000400b */
[----:B------:R-:W-:Y:S02]  /*0f40*/  ISETP.NE.AND P2, PT, R9, RZ, PT ;  /* 0x000000ff0900720c */ /* 0x000fe40003f45270 */
[----:B------:R-:W-:Y:S01]  /*0f50*/  LOP3.LUT R7, R3, 0x7fffff, RZ, 0xc0, !PT ;  /* 0x007fffff03077812 */ /* 0x000fe200078ec0ff */
[----:B------:R-:W-:Y:S01]  /*0f60*/  FFMA.RP R3, R14, R10, R11 ;  /* 0x0000000a0e037223 */ /* 0x000fe2000000800b */
[----:B------:R-:W-:Y:S02]  /*0f70*/  ISETP.NE.AND P1, PT, R9, RZ, PT ;  /* 0x000000ff0900720c */ /* 0x000fe40003f25270 */
[----:B------:R-:W-:-:S02]  /*0f80*/  LOP3.LUT R7, R7, 0x800000, RZ, 0xfc, !PT ;  /* 0x0080000007077812 */ /* 0x000fc400078efcff */
[----:B------:R-:W-:Y:S02]  /*0f90*/  IADD3 R9, PT, PT, -R9, RZ, RZ ;  /* 0x000000ff09097210 */ /* 0x000fe40007ffe1ff */
[----:B------:R-:W-:Y:S02]  /*0fa0*/  SHF.L.U32 R8, R7, R8, RZ ;  /* 0x0000000807087219 */ /* 0x000fe400000006ff */
[----:B------:R-:W-:Y:S02]  /*0fb0*/  FSETP.NEU.FTZ.AND P0, PT, R3, R6, PT ;  /* 0x000000060300720b */ /* 0x000fe40003f1d000 */
[----:B------:R-:W-:Y:S02]  /*0fc0*/  SEL R6, R9, RZ, P2 ;  /* 0x000000ff09067207 */ /* 0x000fe40001000000 */
[----:B------:R-:W-:Y:S02]  /*0fd0*/  ISETP.NE.AND P1, PT, R8, RZ, P1 ;  /* 0x000000ff0800720c */ /* 0x000fe40000f25270 */
[----:B------:R-:W-:-:S02]  /*0fe0*/  SHF.R.U32.HI R6, RZ, R6, R7 ;  /* 0x00000006ff067219 */ /* 0x000fc40000011607 */
[----:B------:R-:W-:Y:S02]  /*0ff0*/  PLOP3.LUT P0, PT, P0, P1, PT, 0xf8, 0x8f ;  /* 0x00000000008f781c */ /* 0x000fe40000703f70 */
[----:B------:R-:W-:Y:S02]  /*1000*/  SHF.R.U32.HI R8, RZ, 0x1, R6 ;  /* 0x00000001ff087819 */ /* 0x000fe40000011606 */
[----:B------:R-:W-:-:S04]  /*1010*/  SEL R3, RZ, 0x1, !P0 ;  /* 0x00000001ff037807 */ /* 0x000fc80004000000 */
[----:B------:R-:W-:-:S04]  /*1020*/  LOP3.LUT R3, R3, 0x1, R8, 0xf8, !PT ;  /* 0x0000000103037812 */ /* 0x000fc800078ef808 */
[----:B------:R-:W-:-:S05]  /*1030*/  LOP3.LUT R3, R3, R6, RZ, 0xc0, !PT ;  /* 0x0000000603037212 */ /* 0x000fca00078ec0ff */
[----:B------:R-:W-:-:S05]  /*1040*/  IMAD.IADD R3, R8, 0x1, R3 ;  /* 0x0000000108037824 */ /* 0x000fca00078e0203 */
[----:B------:R-:W-:Y:S01]  /*1050*/  LOP3.LUT R0, R3, R0, RZ, 0xfc, !PT ;  /* 0x0000000003007212 */ /* 0x000fe200078efcff */
[----:B------:R-:W-:Y:S06]  /*1060*/  BRA `(.L_x_19) ;  /* 0x0000000000107947 */ /* 0x000fec0003800000 */
.L_x_18:
[----:B------:R-:W-:-:S04]  /*1070*/  LOP3.LUT R0, R0, 0x80000000, RZ, 0xc0, !PT ;  /* 0x8000000000007812 */ /* 0x000fc800078ec0ff */
[----:B------:R-:W-:Y:S01]  /*1080*/  LOP3.LUT R0, R0, 0x7f800000, RZ, 0xfc, !PT ;  /* 0x7f80000000007812 */ /* 0x000fe200078efcff */
[----:B------:R-:W-:Y:S06]  /*1090*/  BRA `(.L_x_19) ;  /* 0x0000000000047947 */ /* 0x000fec0003800000 */
.L_x_17:
[----:B------:R-:W-:-:S07]  /*10a0*/  LEA R0, R7, R0, 0x17 ;  /* 0x0000000007007211 */ /* 0x000fce00078eb8ff */
.L_x_19:
[----:B------:R-:W-:Y:S05]  /*10b0*/  BSYNC.RECONVERGENT B2 ;  /* 0x0000000000027941 */ /* 0x000fea0003800200 */
.L_x_16:
[----:B------:R-:W-:Y:S05]  /*10c0*/  BRA `(.L_x_20) ;  /* 0x0000000000207947 */ /* 0x000fea0003800000 */
.L_x_15:
[----:B------:R-:W-:-:S04]  /*10d0*/  LOP3.LUT R0, R3, 0x80000000, R0, 0x48, !PT ;  /* 0x8000000003007812 */ /* 0x000fc800078e4800 */
[----:B------:R-:W-:Y:S01]  /*10e0*/  LOP3.LUT R0, R0, 0x7f800000, RZ, 0xfc, !PT ;  /* 0x7f80000000007812 */ /* 0x000fe200078efcff */
[----:B------:R-:W-:Y:S06]  /*10f0*/  BRA `(.L_x_20) ;  /* 0x0000000000147947 */ /* 0x000fec0003800000 */
.L_x_14:
[----:B------:R-:W-:Y:S01]  /*1100*/  LOP3.LUT R0, R3, 0x80000000, R0, 0x48, !PT ;  /* 0x8000000003007812 */ /* 0x000fe200078e4800 */
[----:B------:R-:W-:Y:S06]  /*1110*/  BRA `(.L_x_20) ;  /* 0x00000000000c7947 */ /* 0x000fec0003800000 */
.L_x_13:
[----:B------:R-:W0:Y:S01]  /*1120*/  MUFU.RSQ R0, -QNAN ;  /* 0xffc0000000007908 */ /* 0x000e220000001400 */
[----:B------:R-:W-:Y:S05]  /*1130*/  BRA `(.L_x_20) ;  /* 0x0000000000047947 */ /* 0x000fea0003800000 */
.L_x_12:
[----:B------:R-:W-:-:S07]  /*1140*/  FADD.FTZ R0, R0, R3 ;  /* 0x0000000300007221 */ /* 0x000fce0000010000 */
.L_x_20:
[----:B------:R-:W-:Y:S05]  /*1150*/  BSYNC.RECONVERGENT B1 ;  /* 0x0000000000017941 */ /* 0x000fea0003800200 */
.L_x_10:
[----:B------:R-:W-:Y:S02]  /*1160*/  HFMA2 R7, -RZ, RZ, 0, 0 ;  /* 0x00000000ff077431 */ /* 0x000fe400000001ff */
[----:B------:R-:W-:-:S04]  /*1170*/  IMAD.MOV.U32 R6, RZ, RZ, R4 ;  /* 0x000000ffff067224 */ /* 0x000fc800078e0004 */
[----:B0-----:R-:W-:Y:S05]  /*1180*/  RET.REL.NODEC R6 `(resize) ;  /* 0xffffffec069c7950 */ /* 0x001fea0003c3ffff */
.L_x_21:
[----:B------:R-:W-:-:S00]  /*1190*/  BRA `(.L_x_21) ;  /* 0xfffffffc00fc7947 */ /* 0x000fc0000383ffff */
[----:B------:R-:W-:-:S00]  /*11a0*/  NOP ;  /* 0x0000000000007918 */ /* 0x000fc00000000000 */
        /* <DEDUP_REMOVED lines=13> */
.L_x_22:


//--------------------- .nv.shared.reserved.0     --------------------------
	.section	.nv.shared.reserved.0,"aw",@nobits
	.weak		__nv_reservedSMEM_offset_0_alias
	.size		__nv_reservedSMEM_offset_0_alias, 0, 64
	.other		__nv_reservedSMEM_offset_0_alias,@"STO_CUDA_RESERVED_SHARED STV_DEFAULT"
__nv_reservedSMEM_offset_0_alias:
	.zero		0
	.zero		64


//--------------------- .nv.constant0.resize      --------------------------
	.section	.nv.constant0.resize,"a",@progbits
	.sectionflags	@""
	.align	4
.nv.constant0.resize:
	.zero		952


//--------------------- SYMBOLS --------------------------

	.type		.nv.reservedSmem.offset0,@object
	.size		.nv.reservedSmem.offset0,0x4
